//
// Generated by NVIDIA NVVM Compiler
//
// Compiler Build ID: CL-36424714
// Cuda compilation tools, release 13.0, V13.0.88
// Based on NVVM 20.0.0
//

.version 9.0
.target sm_100
.address_size 64

	// .globl	default_function_kernel_1

.visible .entry default_function_kernel_1(
	.param .u64 .ptr .align 1 default_function_kernel_1_param_0,
	.param .u64 .ptr .align 1 default_function_kernel_1_param_1
)
.maxntid 8
{
	.reg .b32 	%r<5>;
	.reg .b32 	%f<4>;
	.reg .b64 	%rd<8>;

	ld.param.u64 	%rd1, [default_function_kernel_1_param_0];
	ld.param.u64 	%rd2, [default_function_kernel_1_param_1];
	cvta.to.global.u64 	%rd3, %rd1;
	cvta.to.global.u64 	%rd4, %rd2;
	mov.u32 	%r1, %ctaid.x;
	shl.b32 	%r2, %r1, 3;
	mov.u32 	%r3, %tid.x;
	or.b32  	%r4, %r2, %r3;
	mul.wide.u32 	%rd5, %r4, 4;
	add.s64 	%rd6, %rd4, %rd5;
	ld.global.nc.f32 	%f1, [%rd6];
	sin.approx.f32 	%f2, %f1;
	add.f32 	%f3, %f1, %f2;
	add.s64 	%rd7, %rd3, %rd5;
	st.global.f32 	[%rd7], %f3;
	ret;

}
	// .globl	default_function_kernel
.visible .entry default_function_kernel(
	.param .u64 .ptr .align 1 default_function_kernel_param_0,
	.param .u64 .ptr .align 1 default_function_kernel_param_1
)
.maxntid 32
{
	.reg .pred 	%p<5>;
	.reg .b32 	%r<8>;
	.reg .b32 	%f<23>;
	.reg .b64 	%rd<8>;

	ld.param.u64 	%rd1, [default_function_kernel_param_0];
	ld.param.u64 	%rd2, [default_function_kernel_param_1];
	mov.u32 	%r1, %ctaid.x;
	shl.b32 	%r3, %r1, 2;
	mov.u32 	%r2, %tid.x;
	shr.u32 	%r4, %r2, 3;
	or.b32  	%r5, %r3, %r4;
	setp.gt.u32 	%p1, %r5, 8;
	@%p1 bra 	$L__BB1_2;
	cvta.to.global.u64 	%rd3, %rd2;
	cvta.to.global.u64 	%rd4, %rd1;
	shl.b32 	%r6, %r1, 5;
	or.b32  	%r7, %r6, %r2;
	mul.wide.u32 	%rd5, %r7, 4;
	add.s64 	%rd6, %rd3, %rd5;
	ld.global.nc.f32 	%f1, [%rd6];
	abs.f32 	%f2, %f1;
	fma.rn.f32 	%f3, %f2, 0fBF000000, 0f3F000000;
	rsqrt.approx.ftz.f32 	%f4, %f3;
	mul.f32 	%f5, %f4, %f3;
	mul.f32 	%f6, %f4, 0fBF000000;
	fma.rn.f32 	%f7, %f5, %f6, 0f3F000000;
	fma.rn.f32 	%f8, %f5, %f7, %f5;
	setp.eq.f32 	%p2, %f2, 0f3F800000;
	selp.f32 	%f9, 0f00000000, %f8, %p2;
	setp.gt.f32 	%p3, %f2, 0f3F0F5C29;
	selp.f32 	%f10, %f9, %f2, %p3;
	mul.f32 	%f11, %f10, %f10;
	fma.rn.f32 	%f12, %f11, 0f3D4DD2F7, 0f3C99CA97;
	fma.rn.f32 	%f13, %f12, %f11, 0f3D3F90E8;
	fma.rn.f32 	%f14, %f13, %f11, 0f3D993CCF;
	fma.rn.f32 	%f15, %f14, %f11, 0f3E2AAC04;
	mul.f32 	%f16, %f11, %f15;
	fma.rn.f32 	%f17, %f16, %f10, %f10;
	mul.f32 	%f18, %f17, 0fC0000000;
	fma.rn.f32 	%f19, 0f3F6EE581, 0f3FD774EB, %f18;
	selp.f32 	%f20, %f19, %f17, %p3;
	setp.num.f32 	%p4, %f20, %f20;
	copysign.f32 	%f21, %f1, %f20;
	selp.f32 	%f22, %f21, %f20, %p4;
	add.s64 	%rd7, %rd4, %rd5;
	st.global.f32 	[%rd7], %f22;
$L__BB1_2:
	ret;

}
	// .globl	default_function_kernel_4
.visible .entry default_function_kernel_4(
	.param .u64 .ptr .align 1 default_function_kernel_4_param_0,
	.param .u64 .ptr .align 1 default_function_kernel_4_param_1
)
.maxntid 32
{
	.reg .pred 	%p<8>;
	.reg .b32 	%r<8>;
	.reg .b32 	%f<44>;
	.reg .b64 	%rd<8>;

	ld.param.u64 	%rd1, [default_function_kernel_4_param_0];
	ld.param.u64 	%rd2, [default_function_kernel_4_param_1];
	mov.u32 	%r1, %ctaid.x;
	shl.b32 	%r3, %r1, 2;
	mov.u32 	%r2, %tid.x;
	shr.u32 	%r4, %r2, 3;
	or.b32  	%r5, %r3, %r4;
	setp.gt.u32 	%p1, %r5, 8;
	@%p1 bra 	$L__BB2_2;
	cvta.to.global.u64 	%rd3, %rd2;
	cvta.to.global.u64 	%rd4, %rd1;
	shl.b32 	%r6, %r1, 5;
	or.b32  	%r7, %r6, %r2;
	mul.wide.u32 	%rd5, %r7, 4;
	add.s64 	%rd6, %rd3, %rd5;
	ld.global.nc.f32 	%f1, [%rd6];
	abs.f32 	%f2, %f1;
	fma.rn.f32 	%f3, %f2, 0fBF000000, 0f3F000000;
	rsqrt.approx.ftz.f32 	%f4, %f3;
	mul.f32 	%f5, %f4, %f3;
	mul.f32 	%f6, %f4, 0fBF000000;
	fma.rn.f32 	%f7, %f5, %f6, 0f3F000000;
	fma.rn.f32 	%f8, %f5, %f7, %f5;
	setp.eq.f32 	%p2, %f2, 0f3F800000;
	selp.f32 	%f9, 0f00000000, %f8, %p2;
	setp.gt.f32 	%p3, %f2, 0f3F0F5C29;
	selp.f32 	%f10, %f9, %f2, %p3;
	mul.f32 	%f11, %f10, %f10;
	fma.rn.f32 	%f12, %f11, 0f3D4DD2F7, 0f3C99CA97;
	fma.rn.f32 	%f13, %f12, %f11, 0f3D3F90E8;
	fma.rn.f32 	%f14, %f13, %f11, 0f3D993CCF;
	fma.rn.f32 	%f15, %f14, %f11, 0f3E2AAC04;
	mul.f32 	%f16, %f11, %f15;
	fma.rn.f32 	%f17, %f16, %f10, %f10;
	mul.f32 	%f18, %f17, 0fC0000000;
	fma.rn.f32 	%f19, 0f3F6EE581, 0f3FD774EB, %f18;
	selp.f32 	%f20, %f19, %f17, %p3;
	setp.num.f32 	%p4, %f20, %f20;
	copysign.f32 	%f21, %f1, %f20;
	selp.f32 	%f22, %f21, %f20, %p4;
	abs.f32 	%f23, %f22;
	fma.rn.f32 	%f24, %f23, 0fBF000000, 0f3F000000;
	rsqrt.approx.ftz.f32 	%f25, %f24;
	mul.f32 	%f26, %f25, %f24;
	mul.f32 	%f27, %f25, 0fBF000000;
	fma.rn.f32 	%f28, %f26, %f27, 0f3F000000;
	fma.rn.f32 	%f29, %f26, %f28, %f26;
	setp.eq.f32 	%p5, %f23, 0f3F800000;
	selp.f32 	%f30, 0f00000000, %f29, %p5;
	setp.gt.f32 	%p6, %f23, 0f3F0F5C29;
	selp.f32 	%f31, %f30, %f23, %p6;
	mul.f32 	%f32, %f31, %f31;
	fma.rn.f32 	%f33, %f32, 0f3D4DD2F7, 0f3C99CA97;
	fma.rn.f32 	%f34, %f33, %f32, 0f3D3F90E8;
	fma.rn.f32 	%f35, %f34, %f32, 0f3D993CCF;
	fma.rn.f32 	%f36, %f35, %f32, 0f3E2AAC04;
	mul.f32 	%f37, %f32, %f36;
	fma.rn.f32 	%f38, %f37, %f31, %f31;
	mul.f32 	%f39, %f38, 0fC0000000;
	fma.rn.f32 	%f40, 0f3F6EE581, 0f3FD774EB, %f39;
	selp.f32 	%f41, %f40, %f38, %p6;
	setp.num.f32 	%p7, %f41, %f41;
	copysign.f32 	%f42, %f22, %f41;
	selp.f32 	%f43, %f42, %f41, %p7;
	add.s64 	%rd7, %rd4, %rd5;
	st.global.f32 	[%rd7], %f43;
$L__BB2_2:
	ret;

}
	// .globl	default_function_kernel_3
.visible .entry default_function_kernel_3(
	.param .u64 .ptr .align 1 default_function_kernel_3_param_0,
	.param .u64 .ptr .align 1 default_function_kernel_3_param_1
)
.maxntid 32
{
	.reg .pred 	%p<9>;
	.reg .b32 	%r<14>;
	.reg .b32 	%f<56>;
	.reg .b64 	%rd<9>;

	ld.param.u64 	%rd1, [default_function_kernel_3_param_0];
	ld.param.u64 	%rd2, [default_function_kernel_3_param_1];
	mov.u32 	%r1, %ctaid.x;
	shl.b32 	%r5, %r1, 2;
	mov.u32 	%r2, %tid.x;
	shr.u32 	%r6, %r2, 3;
	or.b32  	%r7, %r5, %r6;
	setp.gt.u32 	%p1, %r7, 8;
	@%p1 bra 	$L__BB3_4;
	cvta.to.global.u64 	%rd3, %rd2;
	shl.b32 	%r8, %r1, 5;
	or.b32  	%r3, %r8, %r2;
	mul.wide.u32 	%rd4, %r3, 4;
	add.s64 	%rd5, %rd3, %rd4;
	ld.global.nc.f32 	%f6, [%rd5];
	abs.f32 	%f7, %f6;
	fma.rn.f32 	%f8, %f7, 0fBF000000, 0f3F000000;
	rsqrt.approx.ftz.f32 	%f9, %f8;
	mul.f32 	%f10, %f9, %f8;
	mul.f32 	%f11, %f9, 0fBF000000;
	fma.rn.f32 	%f12, %f10, %f11, 0f3F000000;
	fma.rn.f32 	%f13, %f10, %f12, %f10;
	setp.eq.f32 	%p2, %f7, 0f3F800000;
	selp.f32 	%f14, 0f00000000, %f13, %p2;
	setp.gt.f32 	%p3, %f7, 0f3F0F5C29;
	selp.f32 	%f15, %f14, %f7, %p3;
	mul.f32 	%f16, %f15, %f15;
	fma.rn.f32 	%f17, %f16, 0f3D4DD2F7, 0f3C99CA97;
	fma.rn.f32 	%f18, %f17, %f16, 0f3D3F90E8;
	fma.rn.f32 	%f19, %f18, %f16, 0f3D993CCF;
	fma.rn.f32 	%f20, %f19, %f16, 0f3E2AAC04;
	mul.f32 	%f21, %f16, %f20;
	fma.rn.f32 	%f22, %f21, %f15, %f15;
	mul.f32 	%f23, %f22, 0fC0000000;
	fma.rn.f32 	%f24, 0f3F6EE581, 0f3FD774EB, %f23;
	selp.f32 	%f25, %f24, %f22, %p3;
	setp.num.f32 	%p4, %f25, %f25;
	copysign.f32 	%f26, %f6, %f25;
	selp.f32 	%f1, %f26, %f25, %p4;
	abs.f32 	%f27, %f1;
	mov.f32 	%f28, 0f3F800000;
	sub.f32 	%f29, %f28, %f27;
	rcp.approx.ftz.f32 	%f30, %f29;
	add.f32 	%f31, %f30, %f30;
	mul.f32 	%f32, %f27, %f31;
	setp.gt.f32 	%p5, %f27, 0f7E800000;
	selp.f32 	%f2, 0fC0000000, %f32, %p5;
	add.rz.f32 	%f33, %f2, %f28;
	mov.b32 	%r9, %f33;
	add.s32 	%r10, %r9, -1061158912;
	and.b32  	%r11, %r10, -8388608;
	mov.b32 	%r4, %f2;
	sub.s32 	%r12, %r4, %r11;
	mov.b32 	%f34, %r12;
	sub.s32 	%r13, 1082130432, %r11;
	mov.b32 	%f35, %r13;
	fma.rn.f32 	%f36, %f35, 0f3E800000, 0fBF800000;
	add.f32 	%f37, %f36, %f34;
	cvt.rn.f32.s32 	%f38, %r11;
	mul.f32 	%f39, %f38, 0f34000000;
	fma.rn.f32 	%f40, %f37, 0fBD39BF78, 0f3DD80012;
	fma.rn.f32 	%f41, %f40, %f37, 0fBE0778E0;
	fma.rn.f32 	%f42, %f41, %f37, 0f3E146475;
	fma.rn.f32 	%f43, %f42, %f37, 0fBE2A68DD;
	fma.rn.f32 	%f44, %f43, %f37, 0f3E4CAF9E;
	fma.rn.f32 	%f45, %f44, %f37, 0fBE800042;
	fma.rn.f32 	%f46, %f45, %f37, 0f3EAAAAE6;
	fma.rn.f32 	%f47, %f46, %f37, 0fBF000000;
	mul.f32 	%f48, %f37, %f47;
	fma.rn.f32 	%f49, %f48, %f37, %f37;
	fma.rn.f32 	%f55, %f39, 0f3F317218, %f49;
	setp.lt.u32 	%p6, %r4, 2139095040;
	@%p6 bra 	$L__BB3_3;
	setp.gt.s32 	%p7, %r4, -1082130432;
	fma.rn.f32 	%f50, %f2, 0f7F800000, 0f7F800000;
	selp.f32 	%f51, %f50, %f55, %p7;
	setp.eq.f32 	%p8, %f2, 0f00000000;
	selp.f32 	%f55, 0f80000000, %f51, %p8;
$L__BB3_3:
	mov.f32 	%f52, 0f3F000000;
	copysign.f32 	%f53, %f1, %f52;
	mul.f32 	%f54, %f53, %f55;
	cvta.to.global.u64 	%rd6, %rd1;
	add.s64 	%rd8, %rd6, %rd4;
	st.global.f32 	[%rd8], %f54;
$L__BB3_4:
	ret;

}
	// .globl	default_function_kernel_2
.visible .entry default_function_kernel_2(
	.param .u64 .ptr .align 1 default_function_kernel_2_param_0,
	.param .u64 .ptr .align 1 default_function_kernel_2_param_1
)
.maxntid 32
{
	.reg .pred 	%p<2>;
	.reg .b32 	%r<8>;
	.reg .b32 	%f<3>;
	.reg .b64 	%rd<8>;

	ld.param.u64 	%rd1, [default_function_kernel_2_param_0];
	ld.param.u64 	%rd2, [default_function_kernel_2_param_1];
	mov.u32 	%r1, %ctaid.x;
	shl.b32 	%r3, %r1, 2;
	mov.u32 	%r2, %tid.x;
	shr.u32 	%r4, %r2, 3;
	or.b32  	%r5, %r3, %r4;
	setp.gt.u32 	%p1, %r5, 8;
	@%p1 bra 	$L__BB4_2;
	cvta.to.global.u64 	%rd3, %rd2;
	cvta.to.global.u64 	%rd4, %rd1;
	shl.b32 	%r6, %r1, 5;
	or.b32  	%r7, %r6, %r2;
	mul.wide.u32 	%rd5, %r7, 4;
	add.s64 	%rd6, %rd3, %rd5;
	ld.global.nc.f32 	%f1, [%rd6];
	cos.approx.f32 	%f2, %f1;
	add.s64 	%rd7, %rd4, %rd5;
	st.global.f32 	[%rd7], %f2;
$L__BB4_2:
	ret;

}


// ===== COMPILED SASS (sm_100) =====

	.target	sm_100

	.elftype	@"ET_EXEC"


//--------------------- .note.nv.tkinfo           --------------------------
	.section	.note.nv.tkinfo,"",@"SHT_NOTE"
	.sectionflags	@"SHF_NOTE_NV_TKINFO"
	.tkinfo
        /*0018*/ 	.word	0x00000002
        /*0030*/ 	.string	""
        /*0030*/ 	.string	"ptxas"
        /*0030*/ 	.string	"Cuda compilation tools, release 13.0, V13.0.88"
        /*0030*/ 	.string	"Build cuda_13.0.r13.0/compiler.36424714_0"
        /*0030*/ 	.string	"-arch sm_100 -m 64 "



//--------------------- .note.nv.cuinfo           --------------------------
	.section	.note.nv.cuinfo,"",@"SHT_NOTE"
	.sectionflags	@"SHF_NOTE_NV_CUINFO"
        /*0018*/ 	.short	0x0002
        /*001a*/ 	.short	0x0064
        /*001c*/ 	.short	0x0082
	.zero		2


//--------------------- .nv.info                  --------------------------
	.section	.nv.info,"",@"SHT_CUDA_INFO"
	.align	4


	//----- nvinfo : EIATTR_REGCOUNT
	.align		4
        /*0000*/ 	.byte	0x04, 0x2f
        /*0002*/ 	.short	(.L_1 - .L_0)
	.align		4
.L_0:
        /*0004*/ 	.word	index@(default_function_kernel_1)
        /*0008*/ 	.word	0x0000000c


	//----- nvinfo : EIATTR_FRAME_SIZE
	.align		4
.L_1:
        /*000c*/ 	.byte	0x04, 0x11
        /*000e*/ 	.short	(.L_3 - .L_2)
	.align		4
.L_2:
        /*0010*/ 	.word	index@(default_function_kernel_1)
        /*0014*/ 	.word	0x00000000


	//----- nvinfo : EIATTR_REGCOUNT
	.align		4
.L_3:
        /*0018*/ 	.byte	0x04, 0x2f
        /*001a*/ 	.short	(.L_5 - .L_4)
	.align		4
.L_4:
        /*001c*/ 	.word	index@(default_function_kernel)
        /*0020*/ 	.word	0x0000000c


	//----- nvinfo : EIATTR_FRAME_SIZE
	.align		4
.L_5:
        /*0024*/ 	.byte	0x04, 0x11
        /*0026*/ 	.short	(.L_7 - .L_6)
	.align		4
.L_6:
        /*0028*/ 	.word	index@(default_function_kernel)
        /*002c*/ 	.word	0x00000000


	//----- nvinfo : EIATTR_REGCOUNT
	.align		4
.L_7:
        /*0030*/ 	.byte	0x04, 0x2f
        /*0032*/ 	.short	(.L_9 - .L_8)
	.align		4
.L_8:
        /*0034*/ 	.word	index@(default_function_kernel_4)
        /*0038*/ 	.word	0x0000000e


	//----- nvinfo : EIATTR_FRAME_SIZE
	.align		4
.L_9:
        /*003c*/ 	.byte	0x04, 0x11
        /*003e*/ 	.short	(.L_11 - .L_10)
	.align		4
.L_10:
        /*0040*/ 	.word	index@(default_function_kernel_4)
        /*0044*/ 	.word	0x00000000


	//----- nvinfo : EIATTR_REGCOUNT
	.align		4
.L_11:
        /*0048*/ 	.byte	0x04, 0x2f
        /*004a*/ 	.short	(.L_13 - .L_12)
	.align		4
.L_12:
        /*004c*/ 	.word	index@(default_function_kernel_3)
        /*0050*/ 	.word	0x0000000e


	//----- nvinfo : EIATTR_FRAME_SIZE
	.align		4
.L_13:
        /*0054*/ 	.byte	0x04, 0x11
        /*0056*/ 	.short	(.L_15 - .L_14)
	.align		4
.L_14:
        /*0058*/ 	.word	index@(default_function_kernel_3)
        /*005c*/ 	.word	0x00000000


	//----- nvinfo : EIATTR_REGCOUNT
	.align		4
.L_15:
        /*0060*/ 	.byte	0x04, 0x2f
        /*0062*/ 	.short	(.L_17 - .L_16)
	.align		4
.L_16:
        /*0064*/ 	.word	index@(default_function_kernel_2)
        /*0068*/ 	.word	0x0000000c


	//----- nvinfo : EIATTR_FRAME_SIZE
	.align		4
.L_17:
        /*006c*/ 	.byte	0x04, 0x11
        /*006e*/ 	.short	(.L_19 - .L_18)
	.align		4
.L_18:
        /*0070*/ 	.word	index@(default_function_kernel_2)
        /*0074*/ 	.word	0x00000000


	//----- nvinfo : EIATTR_MIN_STACK_SIZE
	.align		4
.L_19:
        /*0078*/ 	.byte	0x04, 0x12
        /*007a*/ 	.short	(.L_21 - .L_20)
	.align		4
.L_20:
        /*007c*/ 	.word	index@(default_function_kernel_2)
        /*0080*/ 	.word	0x00000000


	//----- nvinfo : EIATTR_MIN_STACK_SIZE
	.align		4
.L_21:
        /*0084*/ 	.byte	0x04, 0x12
        /*0086*/ 	.short	(.L_23 - .L_22)
	.align		4
.L_22:
        /*0088*/ 	.word	index@(default_function_kernel_3)
        /*008c*/ 	.word	0x00000000


	//----- nvinfo : EIATTR_MIN_STACK_SIZE
	.align		4
.L_23:
        /*0090*/ 	.byte	0x04, 0x12
        /*0092*/ 	.short	(.L_25 - .L_24)
	.align		4
.L_24:
        /*0094*/ 	.word	index@(default_function_kernel_4)
        /*0098*/ 	.word	0x00000000


	//----- nvinfo : EIATTR_MIN_STACK_SIZE
	.align		4
.L_25:
        /*009c*/ 	.byte	0x04, 0x12
        /*009e*/ 	.short	(.L_27 - .L_26)
	.align		4
.L_26:
        /*00a0*/ 	.word	index@(default_function_kernel)
        /*00a4*/ 	.word	0x00000000


	//----- nvinfo : EIATTR_MIN_STACK_SIZE
	.align		4
.L_27:
        /*00a8*/ 	.byte	0x04, 0x12
        /*00aa*/ 	.short	(.L_29 - .L_28)
	.align		4
.L_28:
        /*00ac*/ 	.word	index@(default_function_kernel_1)
        /*00b0*/ 	.word	0x00000000
.L_29:


//--------------------- .nv.compat                --------------------------
	.section	.nv.compat,"",@"SHT_CUDA_COMPAT_INFO"
	.align	4
        /*0000*/ 	.byte	0x02, 0x09, 0x00, 0x00, 0x02, 0x02, 0x01, 0x00, 0x02, 0x05, 0x05, 0x00, 0x03, 0x07, 0x01, 0x01
        /*0010*/ 	.byte	0x02, 0x03, 0x00, 0x00, 0x02, 0x06, 0x01, 0x00, 0x04, 0x0b, 0x08, 0x00, 0x01, 0x00, 0x00, 0x00
        /*0020*/ 	.byte	0x00, 0x00, 0x00, 0x00


//--------------------- .nv.info.default_function_kernel_2 --------------------------
	.section	.nv.info.default_function_kernel_2,"",@"SHT_CUDA_INFO"
	.sectionflags	@""
	.align	4


	//----- nvinfo : EIATTR_CUDA_API_VERSION
	.align		4
        /*0000*/ 	.byte	0x04, 0x37
        /*0002*/ 	.short	(.L_31 - .L_30)
.L_30:
        /*0004*/ 	.word	0x00000082


	//----- nvinfo : EIATTR_KPARAM_INFO
	.align		4
.L_31:
        /*0008*/ 	.byte	0x04, 0x17
        /*000a*/ 	.short	(.L_33 - .L_32)
.L_32:
        /*000c*/ 	.word	0x00000000
        /*0010*/ 	.short	0x0001
        /*0012*/ 	.short	0x0008
        /*0014*/ 	.byte	0x00, 0xf5, 0x21, 0x00


	//----- nvinfo : EIATTR_KPARAM_INFO
	.align		4
.L_33:
        /*0018*/ 	.byte	0x04, 0x17
        /*001a*/ 	.short	(.L_35 - .L_34)
.L_34:
        /*001c*/ 	.word	0x00000000
        /*0020*/ 	.short	0x0000
        /*0022*/ 	.short	0x0000
        /*0024*/ 	.byte	0x00, 0xf5, 0x21, 0x00


	//----- nvinfo : EIATTR_SPARSE_MMA_MASK
	.align		4
.L_35:
        /*0028*/ 	.byte	0x03, 0x50
        /*002a*/ 	.short	0x0000


	//----- nvinfo : EIATTR_MAXREG_COUNT
	.align		4
        /*002c*/ 	.byte	0x03, 0x1b
        /*002e*/ 	.short	0x00ff


	//----- nvinfo : EIATTR_MERCURY_ISA_VERSION
	.align		4
        /*0030*/ 	.byte	0x03, 0x5f
        /*0032*/ 	.short	0x0101


	//----- nvinfo : EIATTR_VRC_CTA_INIT_COUNT
	.align		4
        /*0034*/ 	.byte	0x02, 0x4a
	.zero		1
	.zero		1


	//----- nvinfo : EIATTR_EXIT_INSTR_OFFSETS
	.align		4
        /*0038*/ 	.byte	0x04, 0x1c
        /*003a*/ 	.short	(.L_37 - .L_36)


	//   ....[0]....
.L_36:
        /*003c*/ 	.word	0x00000070


	//   ....[1]....
        /*0040*/ 	.word	0x00000130


	//----- nvinfo : EIATTR_MAX_THREADS
	.align		4
.L_37:
        /*0044*/ 	.byte	0x04, 0x05
        /*0046*/ 	.short	(.L_39 - .L_38)
.L_38:
        /*0048*/ 	.word	0x00000020
        /*004c*/ 	.word	0x00000001
        /*0050*/ 	.word	0x00000001


	//----- nvinfo : EIATTR_CBANK_PARAM_SIZE
	.align		4
.L_39:
        /*0054*/ 	.byte	0x03, 0x19
        /*0056*/ 	.short	0x0010


	//----- nvinfo : EIATTR_PARAM_CBANK
	.align		4
        /*0058*/ 	.byte	0x04, 0x0a
        /*005a*/ 	.short	(.L_41 - .L_40)
	.align		4
.L_40:
        /*005c*/ 	.word	index@(.nv.constant0.default_function_kernel_2)
        /*0060*/ 	.short	0x0380
        /*0062*/ 	.short	0x0010


	//----- nvinfo : EIATTR_SW_WAR
	.align		4
.L_41:
        /*0064*/ 	.byte	0x04, 0x36
        /*0066*/ 	.short	(.L_43 - .L_42)
.L_42:
        /*0068*/ 	.word	0x00000008
.L_43:


//--------------------- .nv.info.default_function_kernel_3 --------------------------
	.section	.nv.info.default_function_kernel_3,"",@"SHT_CUDA_INFO"
	.sectionflags	@""
	.align	4


	//----- nvinfo : EIATTR_CUDA_API_VERSION
	.align		4
        /*0000*/ 	.byte	0x04, 0x37
        /*0002*/ 	.short	(.L_45 - .L_44)
.L_44:
        /*0004*/ 	.word	0x00000082


	//----- nvinfo : EIATTR_KPARAM_INFO
	.align		4
.L_45:
        /*0008*/ 	.byte	0x04, 0x17
        /*000a*/ 	.short	(.L_47 - .L_46)
.L_46:
        /*000c*/ 	.word	0x00000000
        /*0010*/ 	.short	0x0001
        /*0012*/ 	.short	0x0008
        /*0014*/ 	.byte	0x00, 0xf5, 0x21, 0x00


	//----- nvinfo : EIATTR_KPARAM_INFO
	.align		4
.L_47:
        /*0018*/ 	.byte	0x04, 0x17
        /*001a*/ 	.short	(.L_49 - .L_48)
.L_48:
        /*001c*/ 	.word	0x00000000
        /*0020*/ 	.short	0x0000
        /*0022*/ 	.short	0x0000
        /*0024*/ 	.byte	0x00, 0xf5, 0x21, 0x00


	//----- nvinfo : EIATTR_SPARSE_MMA_MASK
	.align		4
.L_49:
        /*0028*/ 	.byte	0x03, 0x50
        /*002a*/ 	.short	0x0000


	//----- nvinfo : EIATTR_MAXREG_COUNT
	.align		4
        /*002c*/ 	.byte	0x03, 0x1b
        /*002e*/ 	.short	0x00ff


	//----- nvinfo : EIATTR_MERCURY_ISA_VERSION
	.align		4
        /*0030*/ 	.byte	0x03, 0x5f
        /*0032*/ 	.short	0x0101


	//----- nvinfo : EIATTR_VRC_CTA_INIT_COUNT
	.align		4
        /*0034*/ 	.byte	0x02, 0x4a
	.zero		1
	.zero		1


	//----- nvinfo : EIATTR_EXIT_INSTR_OFFSETS
	.align		4
        /*0038*/ 	.byte	0x04, 0x1c
        /*003a*/ 	.short	(.L_51 - .L_50)


	//   ....[0]....
.L_50:
        /*003c*/ 	.word	0x00000070


	//   ....[1]....
        /*0040*/ 	.word	0x000004e0


	//----- nvinfo : EIATTR_MAX_THREADS
	.align		4
.L_51:
        /*0044*/ 	.byte	0x04, 0x05
        /*0046*/ 	.short	(.L_53 - .L_52)
.L_52:
        /*0048*/ 	.word	0x00000020
        /*004c*/ 	.word	0x00000001
        /*0050*/ 	.word	0x00000001


	//----- nvinfo : EIATTR_CBANK_PARAM_SIZE
	.align		4
.L_53:
        /*0054*/ 	.byte	0x03, 0x19
        /*0056*/ 	.short	0x0010


	//----- nvinfo : EIATTR_PARAM_CBANK
	.align		4
        /*0058*/ 	.byte	0x04, 0x0a
        /*005a*/ 	.short	(.L_55 - .L_54)
	.align		4
.L_54:
        /*005c*/ 	.word	index@(.nv.constant0.default_function_kernel_3)
        /*0060*/ 	.short	0x0380
        /*0062*/ 	.short	0x0010


	//----- nvinfo : EIATTR_SW_WAR
	.align		4
.L_55:
        /*0064*/ 	.byte	0x04, 0x36
        /*0066*/ 	.short	(.L_57 - .L_56)
.L_56:
        /*0068*/ 	.word	0x00000008
.L_57:


//--------------------- .nv.info.default_function_kernel_4 --------------------------
	.section	.nv.info.default_function_kernel_4,"",@"SHT_CUDA_INFO"
	.sectionflags	@""
	.align	4


	//----- nvinfo : EIATTR_CUDA_API_VERSION
	.align		4
        /*0000*/ 	.byte	0x04, 0x37
        /*0002*/ 	.short	(.L_59 - .L_58)
.L_58:
        /*0004*/ 	.word	0x00000082


	//----- nvinfo : EIATTR_KPARAM_INFO
	.align		4
.L_59:
        /*0008*/ 	.byte	0x04, 0x17
        /*000a*/ 	.short	(.L_61 - .L_60)
.L_60:
        /*000c*/ 	.word	0x00000000
        /*0010*/ 	.short	0x0001
        /*0012*/ 	.short	0x0008
        /*0014*/ 	.byte	0x00, 0xf5, 0x21, 0x00


	//----- nvinfo : EIATTR_KPARAM_INFO
	.align		4
.L_61:
        /*0018*/ 	.byte	0x04, 0x17
        /*001a*/ 	.short	(.L_63 - .L_62)
.L_62:
        /*001c*/ 	.word	0x00000000
        /*0020*/ 	.short	0x0000
        /*0022*/ 	.short	0x0000
        /*0024*/ 	.byte	0x00, 0xf5, 0x21, 0x00


	//----- nvinfo : EIATTR_SPARSE_MMA_MASK
	.align		4
.L_63:
        /*0028*/ 	.byte	0x03, 0x50
        /*002a*/ 	.short	0x0000


	//----- nvinfo : EIATTR_MAXREG_COUNT
	.align		4
        /*002c*/ 	.byte	0x03, 0x1b
        /*002e*/ 	.short	0x00ff


	//----- nvinfo : EIATTR_MERCURY_ISA_VERSION
	.align		4
        /*0030*/ 	.byte	0x03, 0x5f
        /*0032*/ 	.short	0x0101


	//----- nvinfo : EIATTR_VRC_CTA_INIT_COUNT
	.align		4
        /*0034*/ 	.byte	0x02, 0x4a
	.zero		1
	.zero		1


	//----- nvinfo : EIATTR_EXIT_INSTR_OFFSETS
	.align		4
        /*0038*/ 	.byte	0x04, 0x1c
        /*003a*/ 	.short	(.L_65 - .L_64)


	//   ....[0]....
.L_64:
        /*003c*/ 	.word	0x00000070


	//   ....[1]....
        /*0040*/ 	.word	0x00000400


	//----- nvinfo : EIATTR_MAX_THREADS
	.align		4
.L_65:
        /*0044*/ 	.byte	0x04, 0x05
        /*0046*/ 	.short	(.L_67 - .L_66)
.L_66:
        /*0048*/ 	.word	0x00000020
        /*004c*/ 	.word	0x00000001
        /*0050*/ 	.word	0x00000001


	//----- nvinfo : EIATTR_CBANK_PARAM_SIZE
	.align		4
.L_67:
        /*0054*/ 	.byte	0x03, 0x19
        /*0056*/ 	.short	0x0010


	//----- nvinfo : EIATTR_PARAM_CBANK
	.align		4
        /*0058*/ 	.byte	0x04, 0x0a
        /*005a*/ 	.short	(.L_69 - .L_68)
	.align		4
.L_68:
        /*005c*/ 	.word	index@(.nv.constant0.default_function_kernel_4)
        /*0060*/ 	.short	0x0380
        /*0062*/ 	.short	0x0010


	//----- nvinfo : EIATTR_SW_WAR
	.align		4
.L_69:
        /*0064*/ 	.byte	0x04, 0x36
        /*0066*/ 	.short	(.L_71 - .L_70)
.L_70:
        /*0068*/ 	.word	0x00000008
.L_71:


//--------------------- .nv.info.default_function_kernel --------------------------
	.section	.nv.info.default_function_kernel,"",@"SHT_CUDA_INFO"
	.sectionflags	@""
	.align	4


	//----- nvinfo : EIATTR_CUDA_API_VERSION
	.align		4
        /*0000*/ 	.byte	0x04, 0x37
        /*0002*/ 	.short	(.L_73 - .L_72)
.L_72:
        /*0004*/ 	.word	0x00000082


	//----- nvinfo : EIATTR_KPARAM_INFO
	.align		4
.L_73:
        /*0008*/ 	.byte	0x04, 0x17
        /*000a*/ 	.short	(.L_75 - .L_74)
.L_74:
        /*000c*/ 	.word	0x00000000
        /*0010*/ 	.short	0x0001
        /*0012*/ 	.short	0x0008
        /*0014*/ 	.byte	0x00, 0xf5, 0x21, 0x00


	//----- nvinfo : EIATTR_KPARAM_INFO
	.align		4
.L_75:
        /*0018*/ 	.byte	0x04, 0x17
        /*001a*/ 	.short	(.L_77 - .L_76)
.L_76:
        /*001c*/ 	.word	0x00000000
        /*0020*/ 	.short	0x0000
        /*0022*/ 	.short	0x0000
        /*0024*/ 	.byte	0x00, 0xf5, 0x21, 0x00


	//----- nvinfo : EIATTR_SPARSE_MMA_MASK
	.align		4
.L_77:
        /*0028*/ 	.byte	0x03, 0x50
        /*002a*/ 	.short	0x0000


	//----- nvinfo : EIATTR_MAXREG_COUNT
	.align		4
        /*002c*/ 	.byte	0x03, 0x1b
        /*002e*/ 	.short	0x00ff


	//----- nvinfo : EIATTR_MERCURY_ISA_VERSION
	.align		4
        /*0030*/ 	.byte	0x03, 0x5f
        /*0032*/ 	.short	0x0101


	//----- nvinfo : EIATTR_VRC_CTA_INIT_COUNT
	.align		4
        /*0034*/ 	.byte	0x02, 0x4a
	.zero		1
	.zero		1


	//----- nvinfo : EIATTR_EXIT_INSTR_OFFSETS
	.align		4
        /*0038*/ 	.byte	0x04, 0x1c
        /*003a*/ 	.short	(.L_79 - .L_78)


	//   ....[0]....
.L_78:
        /*003c*/ 	.word	0x00000070


	//   ....[1]....
        /*0040*/ 	.word	0x000002a0


	//----- nvinfo : EIATTR_MAX_THREADS
	.align		4
.L_79:
        /*0044*/ 	.byte	0x04, 0x05
        /*0046*/ 	.short	(.L_81 - .L_80)
.L_80:
        /*0048*/ 	.word	0x00000020
        /*004c*/ 	.word	0x00000001
        /*0050*/ 	.word	0x00000001


	//----- nvinfo : EIATTR_CBANK_PARAM_SIZE
	.align		4
.L_81:
        /*0054*/ 	.byte	0x03, 0x19
        /*0056*/ 	.short	0x0010


	//----- nvinfo : EIATTR_PARAM_CBANK
	.align		4
        /*0058*/ 	.byte	0x04, 0x0a
        /*005a*/ 	.short	(.L_83 - .L_82)
	.align		4
.L_82:
        /*005c*/ 	.word	index@(.nv.constant0.default_function_kernel)
        /*0060*/ 	.short	0x0380
        /*0062*/ 	.short	0x0010


	//----- nvinfo : EIATTR_SW_WAR
	.align		4
.L_83:
        /*0064*/ 	.byte	0x04, 0x36
        /*0066*/ 	.short	(.L_85 - .L_84)
.L_84:
        /*0068*/ 	.word	0x00000008
.L_85:


//--------------------- .nv.info.default_function_kernel_1 --------------------------
	.section	.nv.info.default_function_kernel_1,"",@"SHT_CUDA_INFO"
	.sectionflags	@""
	.align	4


	//----- nvinfo : EIATTR_CUDA_API_VERSION
	.align		4
        /*0000*/ 	.byte	0x04, 0x37
        /*0002*/ 	.short	(.L_87 - .L_86)
.L_86:
        /*0004*/ 	.word	0x00000082


	//----- nvinfo : EIATTR_KPARAM_INFO
	.align		4
.L_87:
        /*0008*/ 	.byte	0x04, 0x17
        /*000a*/ 	.short	(.L_89 - .L_88)
.L_88:
        /*000c*/ 	.word	0x00000000
        /*0010*/ 	.short	0x0001
        /*0012*/ 	.short	0x0008
        /*0014*/ 	.byte	0x00, 0xf5, 0x21, 0x00


	//----- nvinfo : EIATTR_KPARAM_INFO
	.align		4
.L_89:
        /*0018*/ 	.byte	0x04, 0x17
        /*001a*/ 	.short	(.L_91 - .L_90)
.L_90:
        /*001c*/ 	.word	0x00000000
        /*0020*/ 	.short	0x0000
        /*0022*/ 	.short	0x0000
        /*0024*/ 	.byte	0x00, 0xf5, 0x21, 0x00


	//----- nvinfo : EIATTR_SPARSE_MMA_MASK
	.align		4
.L_91:
        /*0028*/ 	.byte	0x03, 0x50
        /*002a*/ 	.short	0x0000


	//----- nvinfo : EIATTR_MAXREG_COUNT
	.align		4
        /*002c*/ 	.byte	0x03, 0x1b
        /*002e*/ 	.short	0x00ff


	//----- nvinfo : EIATTR_MERCURY_ISA_VERSION
	.align		4
        /*0030*/ 	.byte	0x03, 0x5f
        /*0032*/ 	.short	0x0101


	//----- nvinfo : EIATTR_VRC_CTA_INIT_COUNT
	.align		4
        /*0034*/ 	.byte	0x02, 0x4a
	.zero		1
	.zero		1


	//----- nvinfo : EIATTR_EXIT_INSTR_OFFSETS
	.align		4
        /*0038*/ 	.byte	0x04, 0x1c
        /*003a*/ 	.short	(.L_93 - .L_92)


	//   ....[0]....
.L_92:
        /*003c*/ 	.word	0x000000f0


	//----- nvinfo : EIATTR_MAX_THREADS
	.align		4
.L_93:
        /*0040*/ 	.byte	0x04, 0x05
        /*0042*/ 	.short	(.L_95 - .L_94)
.L_94:
        /*0044*/ 	.word	0x00000008
        /*0048*/ 	.word	0x00000001
        /*004c*/ 	.word	0x00000001


	//----- nvinfo : EIATTR_CBANK_PARAM_SIZE
	.align		4
.L_95:
        /*0050*/ 	.byte	0x03, 0x19
        /*0052*/ 	.short	0x0010


	//----- nvinfo : EIATTR_PARAM_CBANK
	.align		4
        /*0054*/ 	.byte	0x04, 0x0a
        /*0056*/ 	.short	(.L_97 - .L_96)
	.align		4
.L_96:
        /*0058*/ 	.word	index@(.nv.constant0.default_function_kernel_1)
        /*005c*/ 	.short	0x0380
        /*005e*/ 	.short	0x0010


	//----- nvinfo : EIATTR_SW_WAR
	.align		4
.L_97:
        /*0060*/ 	.byte	0x04, 0x36
        /*0062*/ 	.short	(.L_99 - .L_98)
.L_98:
        /*0064*/ 	.word	0x00000008
.L_99:


//--------------------- .nv.callgraph             --------------------------
	.section	.nv.callgraph,"",@"SHT_CUDA_CALLGRAPH"
	.align	4
	.sectionentsize	8
	.align		4
        /*0000*/ 	.word	0x00000000
	.align		4
        /*0004*/ 	.word	0xffffffff
	.align		4
        /*0008*/ 	.word	0x00000000
	.align		4
        /*000c*/ 	.word	0xfffffffe
	.align		4
        /*0010*/ 	.word	0x00000000
	.align		4
        /*0014*/ 	.word	0xfffffffd
	.align		4
        /*0018*/ 	.word	0x00000000
	.align		4
        /*001c*/ 	.word	0xfffffffc


//--------------------- .text.default_function_kernel_2 --------------------------
	.section	.text.default_function_kernel_2,"ax",@progbits
	.align	128
        .global         default_function_kernel_2
        .type           default_function_kernel_2,@function
        .size           default_function_kernel_2,(.L_x_5 - default_function_kernel_2)
        .other          default_function_kernel_2,@"STO_CUDA_ENTRY STV_DEFAULT"
default_function_kernel_2:
.text.default_function_kernel_2:
[----:B------:R-:W-:Y:S01]  /*0000*/  LDC R1, c[0x0][0x37c] ;  /* 0x0000df00ff017b82 */ /* 0x000fe20000000800 */
[----:B------:R-:W0:Y:S07]  /*0010*/  S2R R7, SR_TID.X ;  /* 0x0000000000077919 */ /* 0x000e2e0000002100 */
[----:B------:R-:W1:Y:S02]  /*0020*/  S2UR UR5, SR_CTAID.X ;  /* 0x00000000000579c3 */ /* 0x000e640000002500 */
[----:B-1----:R-:W-:Y:S01]  /*0030*/  USHF.L.U32 UR4, UR5, 0x2, URZ ;  /* 0x0000000205047899 */ /* 0x002fe200080006ff */
[----:B0-----:R-:W-:-:S05]  /*0040*/  SHF.R.U32.HI R0, RZ, 0x3, R7 ;  /* 0x00000003ff007819 */ /* 0x001fca0000011607 */
[----:B------:R-:W-:-:S04]  /*0050*/  LOP3.LUT R0, R0, UR4, RZ, 0xfc, !PT ;  /* 0x0000000400007c12 */ /* 0x000fc8000f8efcff */
[----:B------:R-:W-:-:S13]  /*0060*/  ISETP.GT.U32.AND P0, PT, R0, 0x8, PT ;  /* 0x000000080000780c */ /* 0x000fda0003f04070 */
[----:B------:R-:W-:Y:S05]  /*0070*/  @P0 EXIT ;  /* 0x000000000000094d */ /* 0x000fea0003800000 */
[----:B------:R-:W0:Y:S01]  /*0080*/  LDC.64 R2, c[0x0][0x388] ;  /* 0x0000e200ff027b82 */ /* 0x000e220000000a00 */
[----:B------:R-:W1:Y:S01]  /*0090*/  LDCU.64 UR6, c[0x0][0x358] ;  /* 0x00006b00ff0677ac */ /* 0x000e620008000a00 */
[----:B------:R-:W-:-:S06]  /*00a0*/  USHF.L.U32 UR4, UR5, 0x5, URZ ;  /* 0x0000000505047899 */ /* 0x000fcc00080006ff */
[----:B------:R-:W2:Y:S01]  /*00b0*/  LDC.64 R4, c[0x0][0x380] ;  /* 0x0000e000ff047b82 */ /* 0x000ea20000000a00 */
[----:B------:R-:W-:-:S05]  /*00c0*/  LOP3.LUT R7, R7, UR4, RZ, 0xfc, !PT ;  /* 0x0000000407077c12 */ /* 0x000fca000f8efcff */
[----:B0-----:R-:W-:-:S06]  /*00d0*/  IMAD.WIDE.U32 R2, R7, 0x4, R2 ;  /* 0x0000000407027825 */ /* 0x001fcc00078e0002 */
[----:B-1----:R-:W3:Y:S01]  /*00e0*/  LDG.E.CONSTANT R2, desc[UR6][R2.64] ;  /* 0x0000000602027981 */ /* 0x002ee2000c1e9900 */
[----:B--2---:R-:W-:-:S04]  /*00f0*/  IMAD.WIDE.U32 R4, R7, 0x4, R4 ;  /* 0x0000000407047825 */ /* 0x004fc800078e0004 */
[----:B---3--:R-:W-:-:S06]  /*0100*/  FMUL.RZ R9, R2, 0.15915493667125701904 ;  /* 0x3e22f98302097820 */ /* 0x008fcc000040c000 */
[----:B------:R-:W0:Y:S02]  /*0110*/  MUFU.COS R9, R9 ;  /* 0x0000000900097308 */ /* 0x000e240000000000 */
[----:B0-----:R-:W-:Y:S01]  /*0120*/  STG.E desc[UR6][R4.64], R9 ;  /* 0x0000000904007986 */ /* 0x001fe2000c101906 */
[----:B------:R-:W-:Y:S05]  /*0130*/  EXIT ;  /* 0x000000000000794d */ /* 0x000fea0003800000 */
.L_x_0:
[----:B------:R-:W-:-:S00]  /*0140*/  BRA `(.L_x_0) ;  /* 0xfffffffc00fc7947 */ /* 0x000fc0000383ffff */
[----:B------:R-:W-:-:S00]  /*0150*/  NOP ;  /* 0x0000000000007918 */ /* 0x000fc00000000000 */
        /* <DEDUP_REMOVED lines=10> */
.L_x_5:


//--------------------- .text.default_function_kernel_3 --------------------------
	.section	.text.default_function_kernel_3,"ax",@progbits
	.align	128
        .global         default_function_kernel_3
        .type           default_function_kernel_3,@function
        .size           default_function_kernel_3,(.L_x_6 - default_function_kernel_3)
        .other          default_function_kernel_3,@"STO_CUDA_ENTRY STV_DEFAULT"
default_function_kernel_3:
.text.default_function_kernel_3:
        /* <DEDUP_REMOVED lines=11> */
[----:B------:R-:W-:-:S05]  /*00b0*/  LOP3.LUT R5, R5, UR4, RZ, 0xfc, !PT ;  /* 0x0000000405057c12 */ /* 0x000fca000f8efcff */
[----:B0-----:R-:W-:-:S06]  /*00c0*/  IMAD.WIDE.U32 R2, R5, 0x4, R2 ;  /* 0x0000000405027825 */ /* 0x001fcc00078e0002 */
[----:B-1----:R-:W2:Y:S01]  /*00d0*/  LDG.E.CONSTANT R2, desc[UR6][R2.64] ;  /* 0x0000000602027981 */ /* 0x002ea2000c1e9900 */
[----:B------:R-:W-:Y:S01]  /*00e0*/  HFMA2 R6, -RZ, RZ, 1.75, 0 ;  /* 0x3f000000ff067431 */ /* 0x000fe200000001ff */
[----:B------:R-:W-:Y:S01]  /*00f0*/  MOV R8, 0x3e800000 ;  /* 0x3e80000000087802 */ /* 0x000fe20000000f00 */
[----:B------:R-:W-:-:S03]  /*0100*/  HFMA2 R11, -RZ, RZ, 1.3056640625, -1.8671875 ;  /* 0x3d39bf78ff0b7431 */ /* 0x000fc600000001ff */
[C---:B--2---:R-:W-:Y:S01]  /*0110*/  FFMA R0, |R2|.reuse, -R6, 0.5 ;  /* 0x3f00000002007423 */ /* 0x044fe20000000a06 */
[C---:B------:R-:W-:Y:S02]  /*0120*/  FSETP.NEU.AND P1, PT, |R2|.reuse, 1, PT ;  /* 0x3f8000000200780b */ /* 0x040fe40003f2d200 */
[----:B------:R-:W-:Y:S01]  /*0130*/  FSETP.GT.AND P0, PT, |R2|, 0.56000000238418579102, PT ;  /* 0x3f0f5c290200780b */ /* 0x000fe20003f04200 */
[----:B------:R-:W0:Y:S02]  /*0140*/  MUFU.RSQ R7, R0 ;  /* 0x0000000000077308 */ /* 0x000e240000001400 */
[----:B0-----:R-:W-:Y:S01]  /*0150*/  FMUL R4, R0, R7 ;  /* 0x0000000700047220 */ /* 0x001fe20000400000 */
[----:B------:R-:W-:-:S04]  /*0160*/  FMUL R7, R7, -0.5 ;  /* 0xbf00000007077820 */ /* 0x000fc80000400000 */
[----:B------:R-:W-:-:S04]  /*0170*/  FFMA R7, R4, R7, 0.5 ;  /* 0x3f00000004077423 */ /* 0x000fc80000000007 */
[----:B------:R-:W-:Y:S01]  /*0180*/  FFMA R7, R4, R7, R4 ;  /* 0x0000000704077223 */ /* 0x000fe20000000004 */
[----:B------:R-:W-:-:S04]  /*0190*/  MOV R4, 0x3d4dd2f7 ;  /* 0x3d4dd2f700047802 */ /* 0x000fc80000000f00 */
[----:B------:R-:W-:-:S04]  /*01a0*/  FSEL R7, R7, RZ, P1 ;  /* 0x000000ff07077208 */ /* 0x000fc80000800000 */
[----:B------:R-:W-:-:S05]  /*01b0*/  FSEL R7, R7, |R2|, P0 ;  /* 0x4000000207077208 */ /* 0x000fca0000000000 */
[----:B------:R-:W-:-:S04]  /*01c0*/  FMUL R3, R7, R7 ;  /* 0x0000000707037220 */ /* 0x000fc80000400000 */
[----:B------:R-:W-:-:S04]  /*01d0*/  FFMA R0, R3, R4, 0.018773360177874565125 ;  /* 0x3c99ca9703007423 */ /* 0x000fc80000000004 */
[----:B------:R-:W-:-:S04]  /*01e0*/  FFMA R0, R3, R0, 0.046769052743911743164 ;  /* 0x3d3f90e803007423 */ /* 0x000fc80000000000 */
[----:B------:R-:W-:-:S04]  /*01f0*/  FFMA R0, R3, R0, 0.074823014438152313232 ;  /* 0x3d993ccf03007423 */ /* 0x000fc80000000000 */
[----:B------:R-:W-:-:S04]  /*0200*/  FFMA R0, R3, R0, 0.16667181253433227539 ;  /* 0x3e2aac0403007423 */ /* 0x000fc80000000000 */
[----:B------:R-:W-:Y:S01]  /*0210*/  FMUL R0, R3, R0 ;  /* 0x0000000003007220 */ /* 0x000fe20000400000 */
[----:B------:R-:W-:-:S03]  /*0220*/  HFMA2 R3, -RZ, RZ, 1.9599609375, 20144 ;  /* 0x3fd774ebff037431 */ /* 0x000fc600000001ff */
[----:B------:R-:W-:-:S04]  /*0230*/  FFMA R7, R7, R0, R7 ;  /* 0x0000000007077223 */ /* 0x000fc80000000007 */
[----:B------:R-:W-:-:S04]  /*0240*/  FMUL R0, R7, -2 ;  /* 0xc000000007007820 */ /* 0x000fc80000400000 */
[----:B------:R-:W-:-:S05]  /*0250*/  @P0 FFMA R7, R3, 0.93318945169448852539, R0 ;  /* 0x3f6ee58103070823 */ /* 0x000fca0000000000 */
[C---:B------:R-:W-:Y:S02]  /*0260*/  FSETP.NAN.AND P0, PT, R7.reuse, R7, PT ;  /* 0x000000070700720b */ /* 0x040fe40003f08000 */
[----:B------:R-:W-:-:S04]  /*0270*/  LOP3.LUT R2, R7, 0x80000000, R2, 0xb8, !PT ;  /* 0x8000000007027812 */ /* 0x000fc800078eb802 */
[----:B------:R-:W-:-:S04]  /*0280*/  FSEL R7, R2, R7, !P0 ;  /* 0x0000000702077208 */ /* 0x000fc80004000000 */
[C---:B------:R-:W-:Y:S01]  /*0290*/  FSETP.GT.AND P0, PT, |R7|.reuse, 8.50705917302346158658e+37, PT ;  /* 0x7e8000000700780b */ /* 0x040fe20003f04200 */
[----:B------:R-:W-:-:S06]  /*02a0*/  FADD R0, -|R7|, 1 ;  /* 0x3f80000007007421 */ /* 0x000fcc0000000300 */
[----:B------:R-:W0:Y:S02]  /*02b0*/  MUFU.RCP R0, R0 ;  /* 0x0000000000007308 */ /* 0x000e240000001000 */
[----:B0-----:R-:W-:-:S04]  /*02c0*/  FADD R2, R0, R0 ;  /* 0x0000000000027221 */ /* 0x001fc80000000000 */
[----:B------:R-:W-:Y:S01]  /*02d0*/  FMUL R2, |R7|, R2 ;  /* 0x0000000207027220 */ /* 0x000fe20000400200 */
[----:B------:R-:W-:-:S04]  /*02e0*/  LOP3.LUT R7, R6, 0x80000000, R7, 0xb8, !PT ;  /* 0x8000000006077812 */ /* 0x000fc800078eb807 */
[----:B------:R-:W-:-:S04]  /*02f0*/  FSEL R4, R2, -2, !P0 ;  /* 0xc000000002047808 */ /* 0x000fc80004000000 */
[C---:B------:R-:W-:Y:S01]  /*0300*/  ISETP.GE.U32.AND P0, PT, R4.reuse, 0x7f800000, PT ;  /* 0x7f8000000400780c */ /* 0x040fe20003f06070 */
[----:B------:R-:W-:-:S03]  /*0310*/  FADD.RZ R2, R4, 1 ;  /* 0x3f80000004027421 */ /* 0x000fc6000000c000 */
[----:B------:R-:W-:Y:S02]  /*0320*/  ISETP.GT.AND P1, PT, R4, -0x40800000, P0 ;  /* 0xbf8000000400780c */ /* 0x000fe40000724270 */
[----:B------:R-:W-:-:S04]  /*0330*/  IADD3 R2, PT, PT, R2, -0x3f400000, RZ ;  /* 0xc0c0000002027810 */ /* 0x000fc80007ffe0ff */
[----:B------:R-:W-:-:S04]  /*0340*/  LOP3.LUT R9, R2, 0xff800000, RZ, 0xc0, !PT ;  /* 0xff80000002097812 */ /* 0x000fc800078ec0ff */
[----:B------:R-:W-:Y:S02]  /*0350*/  IADD3 R3, PT, PT, -R9, 0x40800000, RZ ;  /* 0x4080000009037810 */ /* 0x000fe40007ffe1ff */
[-C--:B------:R-:W-:Y:S02]  /*0360*/  IADD3 R2, PT, PT, R4, -R9.reuse, RZ ;  /* 0x8000000904027210 */ /* 0x080fe40007ffe0ff */
[----:B------:R-:W-:Y:S01]  /*0370*/  I2FP.F32.S32 R9, R9 ;  /* 0x0000000900097245 */ /* 0x000fe20000201400 */
[----:B------:R-:W-:-:S04]  /*0380*/  FFMA R3, R3, R8, -1 ;  /* 0xbf80000003037423 */ /* 0x000fc80000000008 */
[----:B------:R-:W-:Y:S01]  /*0390*/  FADD R0, R2, R3 ;  /* 0x0000000302007221 */ /* 0x000fe20000000000 */
[----:B------:R-:W-:-:S03]  /*03a0*/  FMUL R9, R9, 1.1920928955078125e-07 ;  /* 0x3400000009097820 */ /* 0x000fc60000400000 */
[----:B------:R-:W-:-:S04]  /*03b0*/  FFMA R3, R0, -R11, 0.10546888411045074463 ;  /* 0x3dd8001200037423 */ /* 0x000fc8000000080b */
[----:B------:R-:W-:-:S04]  /*03c0*/  FFMA R3, R0, R3, -0.13229703903198242188 ;  /* 0xbe0778e000037423 */ /* 0x000fc80000000003 */
[----:B------:R-:W-:-:S04]  /*03d0*/  FFMA R3, R0, R3, 0.14491446316242218018 ;  /* 0x3e14647500037423 */ /* 0x000fc80000000003 */
[----:B------:R-:W-:-:S04]  /*03e0*/  FFMA R3, R0, R3, -0.16641564667224884033 ;  /* 0xbe2a68dd00037423 */ /* 0x000fc80000000003 */
[----:B------:R-:W-:-:S04]  /*03f0*/  FFMA R3, R0, R3, 0.19988867640495300293 ;  /* 0x3e4caf9e00037423 */ /* 0x000fc80000000003 */
[----:B------:R-:W-:-:S04]  /*0400*/  FFMA R3, R0, R3, -0.25000196695327758789 ;  /* 0xbe80004200037423 */ /* 0x000fc80000000003 */
[----:B------:R-:W-:-:S04]  /*0410*/  FFMA R3, R0, R3, 0.33333510160446166992 ;  /* 0x3eaaaae600037423 */ /* 0x000fc80000000003 */
[C---:B------:R-:W-:Y:S02]  /*0420*/  FFMA R11, R0.reuse, R3, -0.5 ;  /* 0xbf000000000b7423 */ /* 0x040fe40000000003 */
[----:B------:R-:W0:Y:S02]  /*0430*/  LDC.64 R2, c[0x0][0x380] ;  /* 0x0000e000ff027b82 */ /* 0x000e240000000a00 */
[----:B------:R-:W-:-:S04]  /*0440*/  FMUL R11, R0, R11 ;  /* 0x0000000b000b7220 */ /* 0x000fc80000400000 */
[----:B------:R-:W-:Y:S01]  /*0450*/  FFMA R0, R0, R11, R0 ;  /* 0x0000000b00007223 */ /* 0x000fe20000000000 */
[----:B------:R-:W-:-:S03]  /*0460*/  @P0 MOV R11, 0x7f800000 ;  /* 0x7f800000000b0802 */ /* 0x000fc60000000f00 */
[----:B------:R-:W-:Y:S02]  /*0470*/  FFMA R0, R9, 0.69314718246459960938, R0 ;  /* 0x3f31721809007823 */ /* 0x000fe40000000000 */
[C---:B------:R-:W-:Y:S01]  /*0480*/  @P1 FFMA R0, R4.reuse, R11, +INF ;  /* 0x7f80000004001423 */ /* 0x040fe2000000000b */
[----:B------:R-:W-:-:S04]  /*0490*/  @P0 FSETP.NEU.AND P1, PT, R4, RZ, PT ;  /* 0x000000ff0400020b */ /* 0x000fc80003f2d000 */
[----:B------:R-:W-:-:S05]  /*04a0*/  @P0 FSEL R0, R0, -RZ, P1 ;  /* 0x800000ff00000208 */ /* 0x000fca0000800000 */
[----:B------:R-:W-:Y:S01]  /*04b0*/  FMUL R7, R7, R0 ;  /* 0x0000000007077220 */ /* 0x000fe20000400000 */
[----:B0-----:R-:W-:-:S05]  /*04c0*/  IMAD.WIDE.U32 R2, R5, 0x4, R2 ;  /* 0x0000000405027825 */ /* 0x001fca00078e0002 */
[----:B------:R-:W-:Y:S01]  /*04d0*/  STG.E desc[UR6][R2.64], R7 ;  /* 0x0000000702007986 */ /* 0x000fe2000c101906 */
[----:B------:R-:W-:Y:S05]  /*04e0*/  EXIT ;  /* 0x000000000000794d */ /* 0x000fea0003800000 */
.L_x_1:
        /* <DEDUP_REMOVED lines=9> */
.L_x_6:


//--------------------- .text.default_function_kernel_4 --------------------------
	.section	.text.default_function_kernel_4,"ax",@progbits
	.align	128
        .global         default_function_kernel_4
        .type           default_function_kernel_4,@function
        .size           default_function_kernel_4,(.L_x_7 - default_function_kernel_4)
        .other          default_function_kernel_4,@"STO_CUDA_ENTRY STV_DEFAULT"
default_function_kernel_4:
.text.default_function_kernel_4:
        /* <DEDUP_REMOVED lines=16> */
[----:B------:R-:W-:-:S03]  /*0100*/  HFMA2 R11, -RZ, RZ, 1.9599609375, 20144 ;  /* 0x3fd774ebff0b7431 */ /* 0x000fc600000001ff */
[C---:B--2---:R-:W-:Y:S01]  /*0110*/  FFMA R0, |R2|.reuse, -R6, 0.5 ;  /* 0x3f00000002007423 */ /* 0x044fe20000000a06 */
[C---:B------:R-:W-:Y:S02]  /*0120*/  FSETP.NEU.AND P1, PT, |R2|.reuse, 1, PT ;  /* 0x3f8000000200780b */ /* 0x040fe40003f2d200 */
[----:B------:R-:W-:Y:S01]  /*0130*/  FSETP.GT.AND P0, PT, |R2|, 0.56000000238418579102, PT ;  /* 0x3f0f5c290200780b */ /* 0x000fe20003f04200 */
[----:B------:R-:W0:Y:S02]  /*0140*/  MUFU.RSQ R7, R0 ;  /* 0x0000000000077308 */ /* 0x000e240000001400 */
[----:B0-----:R-:W-:Y:S01]  /*0150*/  FMUL R4, R0, R7 ;  /* 0x0000000700047220 */ /* 0x001fe20000400000 */
[----:B------:R-:W-:-:S04]  /*0160*/  FMUL R7, R7, -0.5 ;  /* 0xbf00000007077820 */ /* 0x000fc80000400000 */
[----:B------:R-:W-:-:S04]  /*0170*/  FFMA R7, R4, R7, 0.5 ;  /* 0x3f00000004077423 */ /* 0x000fc80000000007 */
[----:B------:R-:W-:-:S05]  /*0180*/  FFMA R7, R4, R7, R4 ;  /* 0x0000000704077223 */ /* 0x000fca0000000004 */
[----:B------:R-:W-:-:S04]  /*0190*/  FSEL R7, R7, RZ, P1 ;  /* 0x000000ff07077208 */ /* 0x000fc80000800000 */
[----:B------:R-:W-:-:S05]  /*01a0*/  FSEL R7, R7, |R2|, P0 ;  /* 0x4000000207077208 */ /* 0x000fca0000000000 */
[----:B------:R-:W-:-:S04]  /*01b0*/  FMUL R3, R7, R7 ;  /* 0x0000000707037220 */ /* 0x000fc80000400000 */
[----:B------:R-:W-:-:S04]  /*01c0*/  FFMA R0, R3, R8, 0.018773360177874565125 ;  /* 0x3c99ca9703007423 */ /* 0x000fc80000000008 */
[----:B------:R-:W-:-:S04]  /*01d0*/  FFMA R0, R3, R0, 0.046769052743911743164 ;  /* 0x3d3f90e803007423 */ /* 0x000fc80000000000 */
[----:B------:R-:W-:-:S04]  /*01e0*/  FFMA R0, R3, R0, 0.074823014438152313232 ;  /* 0x3d993ccf03007423 */ /* 0x000fc80000000000 */
[----:B------:R-:W-:-:S04]  /*01f0*/  FFMA R0, R3, R0, 0.16667181253433227539 ;  /* 0x3e2aac0403007423 */ /* 0x000fc80000000000 */
[----:B------:R-:W-:-:S04]  /*0200*/  FMUL R0, R3, R0 ;  /* 0x0000000003007220 */ /* 0x000fc80000400000 */
[----:B------:R-:W-:-:S04]  /*0210*/  FFMA R7, R7, R0, R7 ;  /* 0x0000000007077223 */ /* 0x000fc80000000007 */
[----:B------:R-:W-:-:S04]  /*0220*/  FMUL R0, R7, -2 ;  /* 0xc000000007007820 */ /* 0x000fc80000400000 */
[----:B------:R-:W-:-:S05]  /*0230*/  @P0 FFMA R7, R11, 0.93318945169448852539, R0 ;  /* 0x3f6ee5810b070823 */ /* 0x000fca0000000000 */
[C---:B------:R-:W-:Y:S02]  /*0240*/  FSETP.NAN.AND P0, PT, R7.reuse, R7, PT ;  /* 0x000000070700720b */ /* 0x040fe40003f08000 */
[----:B------:R-:W-:-:S04]  /*0250*/  LOP3.LUT R2, R7, 0x80000000, R2, 0xb8, !PT ;  /* 0x8000000007027812 */ /* 0x000fc800078eb802 */
[----:B------:R-:W-:-:S04]  /*0260*/  FSEL R7, R2, R7, !P0 ;  /* 0x0000000702077208 */ /* 0x000fc80004000000 */
[C---:B------:R-:W-:Y:S01]  /*0270*/  FSETP.NEU.AND P1, PT, |R7|.reuse, 1, PT ;  /* 0x3f8000000700780b */ /* 0x040fe20003f2d200 */
[C---:B------:R-:W-:Y:S01]  /*0280*/  FFMA R0, |R7|.reuse, -R6, 0.5 ;  /* 0x3f00000007007423 */ /* 0x040fe20000000a06 */
[----:B------:R-:W-:-:S03]  /*0290*/  FSETP.GT.AND P0, PT, |R7|, 0.56000000238418579102, PT ;  /* 0x3f0f5c290700780b */ /* 0x000fc60003f04200 */
        /* <DEDUP_REMOVED lines=11> */
[C---:B------:R-:W-:Y:S02]  /*0350*/  FFMA R9, R6.reuse, R3, 0.16667181253433227539 ;  /* 0x3e2aac0406097423 */ /* 0x040fe40000000003 */
[----:B------:R-:W0:Y:S02]  /*0360*/  LDC.64 R2, c[0x0][0x380] ;  /* 0x0000e000ff027b82 */ /* 0x000e240000000a00 */
[----:B------:R-:W-:-:S04]  /*0370*/  FMUL R9, R6, R9 ;  /* 0x0000000906097220 */ /* 0x000fc80000400000 */
[----:B------:R-:W-:-:S04]  /*0380*/  FFMA R4, R4, R9, R4 ;  /* 0x0000000904047223 */ /* 0x000fc80000000004 */
[----:B------:R-:W-:-:S04]  /*0390*/  FMUL R0, R4, -2 ;  /* 0xc000000004007820 */ /* 0x000fc80000400000 */
[----:B------:R-:W-:-:S05]  /*03a0*/  @P0 FFMA R4, R11, 0.93318945169448852539, R0 ;  /* 0x3f6ee5810b040823 */ /* 0x000fca0000000000 */
[C---:B------:R-:W-:Y:S02]  /*03b0*/  FSETP.NAN.AND P0, PT, R4.reuse, R4, PT ;  /* 0x000000040400720b */ /* 0x040fe40003f08000 */
[----:B------:R-:W-:Y:S01]  /*03c0*/  LOP3.LUT R7, R4, 0x80000000, R7, 0xb8, !PT ;  /* 0x8000000004077812 */ /* 0x000fe200078eb807 */
[----:B0-----:R-:W-:-:S03]  /*03d0*/  IMAD.WIDE.U32 R2, R5, 0x4, R2 ;  /* 0x0000000405027825 */ /* 0x001fc600078e0002 */
[----:B------:R-:W-:-:S05]  /*03e0*/  FSEL R7, R7, R4, !P0 ;  /* 0x0000000407077208 */ /* 0x000fca0004000000 */
[----:B------:R-:W-:Y:S01]  /*03f0*/  STG.E desc[UR6][R2.64], R7 ;  /* 0x0000000702007986 */ /* 0x000fe2000c101906 */
[----:B------:R-:W-:Y:S05]  /*0400*/  EXIT ;  /* 0x000000000000794d */ /* 0x000fea0003800000 */
.L_x_2:
        /* <DEDUP_REMOVED lines=15> */
.L_x_7:


//--------------------- .text.default_function_kernel --------------------------
	.section	.text.default_function_kernel,"ax",@progbits
	.align	128
        .global         default_function_kernel
        .type           default_function_kernel,@function
        .size           default_function_kernel,(.L_x_8 - default_function_kernel)
        .other          default_function_kernel,@"STO_CUDA_ENTRY STV_DEFAULT"
default_function_kernel:
.text.default_function_kernel:
        /* <DEDUP_REMOVED lines=12> */
[----:B0-----:R-:W-:-:S05]  /*00c0*/  IMAD.WIDE.U32 R2, R5, 0x4, R2 ;  /* 0x0000000405027825 */ /* 0x001fca00078e0002 */
[----:B-1----:R0:W2:Y:S01]  /*00d0*/  LDG.E.CONSTANT R0, desc[UR6][R2.64] ;  /* 0x0000000602007981 */ /* 0x0020a2000c1e9900 */
[----:B------:R-:W-:Y:S01]  /*00e0*/  HFMA2 R7, -RZ, RZ, 1.75, 0 ;  /* 0x3f000000ff077431 */ /* 0x000fe200000001ff */
[----:B0-----:R-:W-:-:S04]  /*00f0*/  MOV R3, 0x3d4dd2f7 ;  /* 0x3d4dd2f700037802 */ /* 0x001fc80000000f00 */
        /* <DEDUP_REMOVED lines=16> */
[----:B------:R-:W-:Y:S01]  /*0200*/  FMUL R6, R6, R9 ;  /* 0x0000000906067220 */ /* 0x000fe20000400000 */
[----:B------:R-:W-:-:S03]  /*0210*/  HFMA2 R9, -RZ, RZ, 1.9599609375, 20144 ;  /* 0x3fd774ebff097431 */ /* 0x000fc600000001ff */
        /* <DEDUP_REMOVED lines=9> */
.L_x_3:
        /* <DEDUP_REMOVED lines=13> */
.L_x_8:


//--------------------- .text.default_function_kernel_1 --------------------------
	.section	.text.default_function_kernel_1,"ax",@progbits
	.align	128
        .global         default_function_kernel_1
        .type           default_function_kernel_1,@function
        .size           default_function_kernel_1,(.L_x_9 - default_function_kernel_1)
        .other          default_function_kernel_1,@"STO_CUDA_ENTRY STV_DEFAULT"
default_function_kernel_1:
.text.default_function_kernel_1:
[----:B------:R-:W-:Y:S01]  /*0000*/  LDC R1, c[0x0][0x37c] ;  /* 0x0000df00ff017b82 */ /* 0x000fe20000000800 */
[----:B------:R-:W0:Y:S07]  /*0010*/  S2R R7, SR_TID.X ;  /* 0x0000000000077919 */ /* 0x000e2e0000002100 */
[----:B------:R-:W1:Y:S01]  /*0020*/  S2UR UR4, SR_CTAID.X ;  /* 0x00000000000479c3 */ /* 0x000e620000002500 */
[----:B------:R-:W2:Y:S07]  /*0030*/  LDCU.64 UR6, c[0x0][0x358] ;  /* 0x00006b00ff0677ac */ /* 0x000eae0008000a00 */
[----:B------:R-:W3:Y:S08]  /*0040*/  LDC.64 R2, c[0x0][0x388] ;  /* 0x0000e200ff027b82 */ /* 0x000ef00000000a00 */
[----:B------:R-:W4:Y:S01]  /*0050*/  LDC.64 R4, c[0x0][0x380] ;  /* 0x0000e000ff047b82 */ /* 0x000f220000000a00 */
[----:B-1----:R-:W-:-:S06]  /*0060*/  USHF.L.U32 UR4, UR4, 0x3, URZ ;  /* 0x0000000304047899 */ /* 0x002fcc00080006ff */
[----:B0-----:R-:W-:-:S05]  /*0070*/  LOP3.LUT R7, R7, UR4, RZ, 0xfc, !PT ;  /* 0x0000000407077c12 */ /* 0x001fca000f8efcff */
[----:B---3--:R-:W-:-:S06]  /*0080*/  IMAD.WIDE.U32 R2, R7, 0x4, R2 ;  /* 0x0000000407027825 */ /* 0x008fcc00078e0002 */
[----:B--2---:R-:W2:Y:S01]  /*0090*/  LDG.E.CONSTANT R2, desc[UR6][R2.64] ;  /* 0x0000000602027981 */ /* 0x004ea2000c1e9900 */
[----:B----4-:R-:W-:-:S04]  /*00a0*/  IMAD.WIDE.U32 R4, R7, 0x4, R4 ;  /* 0x0000000407047825 */ /* 0x010fc800078e0004 */
[----:B--2---:R-:W-:-:S04]  /*00b0*/  FMUL.RZ R0, R2, 0.15915493667125701904 ;  /* 0x3e22f98302007820 */ /* 0x004fc8000040c000 */
[----:B------:R-:W0:Y:S02]  /*00c0*/  MUFU.SIN R9, R0 ;  /* 0x0000000000097308 */ /* 0x000e240000000400 */
[----:B0-----:R-:W-:-:S05]  /*00d0*/  FADD R9, R2, R9 ;  /* 0x0000000902097221 */ /* 0x001fca0000000000 */
[----:B------:R-:W-:Y:S01]  /*00e0*/  STG.E desc[UR6][R4.64], R9 ;  /* 0x0000000904007986 */ /* 0x000fe2000c101906 */
[----:B------:R-:W-:Y:S05]  /*00f0*/  EXIT ;  /* 0x000000000000794d */ /* 0x000fea0003800000 */
.L_x_4:
        /* <DEDUP_REMOVED lines=16> */
.L_x_9:


//--------------------- .nv.shared.reserved.0     --------------------------
	.section	.nv.shared.reserved.0,"aw",@nobits
	.weak		__nv_reservedSMEM_offset_0_alias
	.size		__nv_reservedSMEM_offset_0_alias, 0, 64
	.other		__nv_reservedSMEM_offset_0_alias,@"STO_CUDA_RESERVED_SHARED STV_DEFAULT"
__nv_reservedSMEM_offset_0_alias:
	.zero		0
	.zero		64


//--------------------- .nv.constant0.default_function_kernel_2 --------------------------
	.section	.nv.constant0.default_function_kernel_2,"a",@progbits
	.sectionflags	@""
	.align	4
.nv.constant0.default_function_kernel_2:
	.zero		912


//--------------------- .nv.constant0.default_function_kernel_3 --------------------------
	.section	.nv.constant0.default_function_kernel_3,"a",@progbits
	.sectionflags	@""
	.align	4
.nv.constant0.default_function_kernel_3:
	.zero		912


//--------------------- .nv.constant0.default_function_kernel_4 --------------------------
	.section	.nv.constant0.default_function_kernel_4,"a",@progbits
	.sectionflags	@""
	.align	4
.nv.constant0.default_function_kernel_4:
	.zero		912


//--------------------- .nv.constant0.default_function_kernel --------------------------
	.section	.nv.constant0.default_function_kernel,"a",@progbits
	.sectionflags	@""
	.align	4
.nv.constant0.default_function_kernel:
	.zero		912


//--------------------- .nv.constant0.default_function_kernel_1 --------------------------
	.section	.nv.constant0.default_function_kernel_1,"a",@progbits
	.sectionflags	@""
	.align	4
.nv.constant0.default_function_kernel_1:
	.zero		912


//--------------------- SYMBOLS --------------------------

	.type		.nv.reservedSmem.offset0,@object
	.size		.nv.reservedSmem.offset0,0x4
